	.headerflags	@"EF_CUDA_TEXMODE_UNIFIED EF_CUDA_64BIT_ADDRESS EF_CUDA_ACCELERATORS EF_CUDA_SM90 EF_CUDA_VIRTUAL_SM(EF_CUDA_SM90)"
	.elftype	@"ET_EXEC"


//--------------------- .nv.info                  --------------------------
	.section	.nv.info,"",@"SHT_CUDA_INFO"
	.align	4


	//----- nvinfo : EIATTR_REGCOUNT
	.align		4
        /*0000*/ 	.byte	0x04, 0x2f
        /*0002*/ 	.short	(.L_3 - .L_2)
	.align		4
.L_2:
        /*0004*/ 	.word	index@(triton_poi_fused__native_batch_norm_legit_no_training_relu_7)
        /*0008*/ 	.word	0x00000018


	//----- nvinfo : EIATTR_MIN_STACK_SIZE
	.align		4
.L_3:
        /*000c*/ 	.byte	0x04, 0x12
        /*000e*/ 	.short	(.L_5 - .L_4)
	.align		4
.L_4:
        /*0010*/ 	.word	index@(triton_poi_fused__native_batch_norm_legit_no_training_relu_7)
        /*0014*/ 	.word	0x00000000


	//----- nvinfo : EIATTR_FRAME_SIZE
	.align		4
.L_5:
        /*0018*/ 	.byte	0x04, 0x11
        /*001a*/ 	.short	(.L_7 - .L_6)
	.align		4
.L_6:
        /*001c*/ 	.word	index@(triton_poi_fused__native_batch_norm_legit_no_training_relu_7)
        /*0020*/ 	.word	0x00000000


	//----- nvinfo : EIATTR_MIN_STACK_SIZE
	.align		4
.L_7:
        /*0024*/ 	.byte	0x04, 0x12
        /*0026*/ 	.short	(.L_9 - .L_8)
	.align		4
.L_8:
        /*0028*/ 	.word	index@(triton_poi_fused__native_batch_norm_legit_no_training_relu_7)
        /*002c*/ 	.word	0x00000000
.L_9:


//--------------------- .nv.info.triton_poi_fused__native_batch_norm_legit_no_training_relu_7 --------------------------
	.section	.nv.info.triton_poi_fused__native_batch_norm_legit_no_training_relu_7,"",@"SHT_CUDA_INFO"
	.sectionflags	@""
	.align	4


	//----- nvinfo : EIATTR_CUDA_API_VERSION
	.align		4
        /*0000*/ 	.byte	0x04, 0x37
        /*0002*/ 	.short	(.L_11 - .L_10)
.L_10:
        /*0004*/ 	.word	0x0000007c


	//----- nvinfo : EIATTR_KPARAM_INFO
	.align		4
.L_11:
        /*0008*/ 	.byte	0x04, 0x17
        /*000a*/ 	.short	(.L_13 - .L_12)
.L_12:
        /*000c*/ 	.word	0x00000000
        /*0010*/ 	.short	0x0006
        /*0012*/ 	.short	0x0030
        /*0014*/ 	.byte	0x00, 0xf0, 0x11, 0x00


	//----- nvinfo : EIATTR_KPARAM_INFO
	.align		4
.L_13:
        /*0018*/ 	.byte	0x04, 0x17
        /*001a*/ 	.short	(.L_15 - .L_14)
.L_14:
        /*001c*/ 	.word	0x00000000
        /*0020*/ 	.short	0x0005
        /*0022*/ 	.short	0x0028
        /*0024*/ 	.byte	0x00, 0xf4, 0x21, 0x00


	//----- nvinfo : EIATTR_KPARAM_INFO
	.align		4
.L_15:
        /*0028*/ 	.byte	0x04, 0x17
        /*002a*/ 	.short	(.L_17 - .L_16)
.L_16:
        /*002c*/ 	.word	0x00000000
        /*0030*/ 	.short	0x0004
        /*0032*/ 	.short	0x0020
        /*0034*/ 	.byte	0x00, 0xf4, 0x21, 0x00


	//----- nvinfo : EIATTR_KPARAM_INFO
	.align		4
.L_17:
        /*0038*/ 	.byte	0x04, 0x17
        /*003a*/ 	.short	(.L_19 - .L_18)
.L_18:
        /*003c*/ 	.word	0x00000000
        /*0040*/ 	.short	0x0003
        /*0042*/ 	.short	0x0018
        /*0044*/ 	.byte	0x00, 0xf4, 0x21, 0x00


	//----- nvinfo : EIATTR_KPARAM_INFO
	.align		4
.L_19:
        /*0048*/ 	.byte	0x04, 0x17
        /*004a*/ 	.short	(.L_21 - .L_20)
.L_20:
        /*004c*/ 	.word	0x00000000
        /*0050*/ 	.short	0x0002
        /*0052*/ 	.short	0x0010
        /*0054*/ 	.byte	0x00, 0xf4, 0x21, 0x00


	//----- nvinfo : EIATTR_KPARAM_INFO
	.align		4
.L_21:
        /*0058*/ 	.byte	0x04, 0x17
        /*005a*/ 	.short	(.L_23 - .L_22)
.L_22:
        /*005c*/ 	.word	0x00000000
        /*0060*/ 	.short	0x0001
        /*0062*/ 	.short	0x0008
        /*0064*/ 	.byte	0x00, 0xf4, 0x21, 0x00


	//----- nvinfo : EIATTR_KPARAM_INFO
	.align		4
.L_23:
        /*0068*/ 	.byte	0x04, 0x17
        /*006a*/ 	.short	(.L_25 - .L_24)
.L_24:
        /*006c*/ 	.word	0x00000000
        /*0070*/ 	.short	0x0000
        /*0072*/ 	.short	0x0000
        /*0074*/ 	.byte	0x00, 0xf4, 0x21, 0x00


	//----- nvinfo : EIATTR_SPARSE_MMA_MASK
	.align		4
.L_25:
        /*0078*/ 	.byte	0x03, 0x50
        /*007a*/ 	.short	0x0000


	//----- nvinfo : EIATTR_MAXREG_COUNT
	.align		4
        /*007c*/ 	.byte	0x03, 0x1b
        /*007e*/ 	.short	0x00ff


	//----- nvinfo : EIATTR_EXIT_INSTR_OFFSETS
	.align		4
        /*0080*/ 	.byte	0x04, 0x1c
        /*0082*/ 	.short	(.L_27 - .L_26)


	//   ....[0]....
.L_26:
        /*0084*/ 	.word	0x00000420


	//   ....[1]....
        /*0088*/ 	.word	0x00000440


	//----- nvinfo : EIATTR_REQNTID
	.align		4
.L_27:
        /*008c*/ 	.byte	0x04, 0x10
        /*008e*/ 	.short	(.L_29 - .L_28)
.L_28:
        /*0090*/ 	.word	0x00000080
        /*0094*/ 	.word	0x00000001
        /*0098*/ 	.word	0x00000001


	//----- nvinfo : EIATTR_CBANK_PARAM_SIZE
	.align		4
.L_29:
        /*009c*/ 	.byte	0x03, 0x19
        /*009e*/ 	.short	0x0034


	//----- nvinfo : EIATTR_PARAM_CBANK
	.align		4
        /*00a0*/ 	.byte	0x04, 0x0a
        /*00a2*/ 	.short	(.L_31 - .L_30)
	.align		4
.L_30:
        /*00a4*/ 	.word	index@(.nv.constant0.triton_poi_fused__native_batch_norm_legit_no_training_relu_7)
        /*00a8*/ 	.short	0x0210
        /*00aa*/ 	.short	0x0034


	//----- nvinfo : EIATTR_SW_WAR
	.align		4
.L_31:
        /*00ac*/ 	.byte	0x04, 0x36
        /*00ae*/ 	.short	(.L_33 - .L_32)
.L_32:
        /*00b0*/ 	.word	0x00000008
.L_33:


//--------------------- .nv.callgraph             --------------------------
	.section	.nv.callgraph,"",@"SHT_CUDA_CALLGRAPH"
	.align	4
	.sectionentsize	8
	.align		4
        /*0000*/ 	.word	0x00000000
	.align		4
        /*0004*/ 	.word	0xffffffff
	.align		4
        /*0008*/ 	.word	0x00000000
	.align		4
        /*000c*/ 	.word	0xfffffffe
	.align		4
        /*0010*/ 	.word	0x00000000
	.align		4
        /*0014*/ 	.word	0xfffffffd
	.align		4
        /*0018*/ 	.word	0x00000000
	.align		4
        /*001c*/ 	.word	0xfffffffc


//--------------------- .nv.constant4             --------------------------
	.section	.nv.constant4,"a",@progbits
	.align	8
	.align		8
.nv.constant4:
        /*0000*/ 	.dword	_$_str
	.align		8
        /*0008*/ 	.dword	_$_str_$_2


//--------------------- .text.triton_poi_fused__native_batch_norm_legit_no_training_relu_7 --------------------------
	.section	.text.triton_poi_fused__native_batch_norm_legit_no_training_relu_7,"ax",@progbits
	.align	128
        .global         triton_poi_fused__native_batch_norm_legit_no_training_relu_7
        .type           triton_poi_fused__native_batch_norm_legit_no_training_relu_7,@function
        .size           triton_poi_fused__native_batch_norm_legit_no_training_relu_7,(.L_x_1 - triton_poi_fused__native_batch_norm_legit_no_training_relu_7)
        .other          triton_poi_fused__native_batch_norm_legit_no_training_relu_7,@"STO_CUDA_ENTRY STV_DEFAULT"
triton_poi_fused__native_batch_norm_legit_no_training_relu_7:
.text.triton_poi_fused__native_batch_norm_legit_no_training_relu_7:
[----:B------:R-:W0:Y:S01]  /*0000*/  LDC R1, c[0x0][0x28] ;  /* 0x00000a00ff017b82 */ /* 0x000e220000000800 */
[----:B------:R-:W1:Y:S07]  /*0010*/  S2R R0, SR_TID.X ;  /* 0x0000000000007919 */ /* 0x000e6e0000002100 */
[----:B------:R-:W2:Y:S01]  /*0020*/  LDC.64 R12, c[0x0][0x220] ;  /* 0x00008800ff0c7b82 */ /* 0x000ea20000000a00 */
[----:B------:R-:W-:Y:S01]  /*0030*/  CS2R R4, SRZ ;  /* 0x0000000000047805 */ /* 0x000fe2000001ff00 */
[----:B------:R-:W-:Y:S01]  /*0040*/  ULDC.64 UR4, c[0x0][0x208] ;  /* 0x0000820000047ab9 */ /* 0x000fe20000000a00 */
[----:B------:R-:W3:Y:S05]  /*0050*/  S2R R3, SR_CTAID.X ;  /* 0x0000000000037919 */ /* 0x000eea0000002500 */
[----:B------:R-:W4:Y:S08]  /*0060*/  LDC.64 R16, c[0x0][0x210] ;  /* 0x00008400ff107b82 */ /* 0x000f300000000a00 */
[----:B------:R-:W5:Y:S08]  /*0070*/  LDC.64 R18, c[0x0][0x218] ;  /* 0x00008600ff127b82 */ /* 0x000f700000000a00 */
[----:B------:R-:W5:Y:S01]  /*0080*/  LDC.64 R20, c[0x0][0x228] ;  /* 0x00008a00ff147b82 */ /* 0x000f620000000a00 */
[----:B-1----:R-:W-:-:S07]  /*0090*/  SHF.L.U32 R0, R0, 0x1, RZ ;  /* 0x0000000100007819 */ /* 0x002fce00000006ff */
[----:B------:R-:W1:Y:S01]  /*00a0*/  LDC.64 R10, c[0x0][0x230] ;  /* 0x00008c00ff0a7b82 */ /* 0x000e620000000a00 */
[----:B------:R-:W-:-:S04]  /*00b0*/  LOP3.LUT R0, R0, 0xfe, RZ, 0xc0, !PT ;  /* 0x000000fe00007812 */ /* 0x000fc800078ec0ff */
[----:B---3--:R-:W-:-:S04]  /*00c0*/  LEA R2, R3, R0, 0x8 ;  /* 0x0000000003027211 */ /* 0x008fc800078e40ff */
[C---:B------:R-:W-:Y:S01]  /*00d0*/  ISETP.GE.AND P0, PT, R2.reuse, 0x300, PT ;  /* 0x000003000200780c */ /* 0x040fe20003f06270 */
[----:B------:R-:W-:-:S05]  /*00e0*/  IMAD.HI R3, R2, 0x2aaaaaab, RZ ;  /* 0x2aaaaaab02037827 */ /* 0x000fca00078e02ff */
[----:B------:R-:W-:-:S04]  /*00f0*/  SHF.R.U32.HI R0, RZ, 0x1f, R3 ;  /* 0x0000001fff007819 */ /* 0x000fc80000011603 */
[----:B------:R-:W-:-:S05]  /*0100*/  LEA.HI.SX32 R3, R3, R0, 0x1b ;  /* 0x0000000003037211 */ /* 0x000fca00078fdaff */
[----:B------:R-:W-:-:S04]  /*0110*/  IMAD R0, R3, -0xc0, R2 ;  /* 0xffffff4003007824 */ /* 0x000fc800078e0202 */
[----:B--2---:R-:W-:-:S05]  /*0120*/  IMAD.WIDE R12, R0, 0x4, R12 ;  /* 0x00000004000c7825 */ /* 0x004fca00078e020c */
[----:B------:R2:W3:Y:S01]  /*0130*/  @!P0 LDG.E.EL.64 R4, desc[UR4][R12.64] ;  /* 0x000000040c048981 */ /* 0x0004e2000c2e1b00 */
[----:B------:R-:W-:Y:S02]  /*0140*/  CS2R R6, SRZ ;  /* 0x0000000000067805 */ /* 0x000fe4000001ff00 */
[----:B------:R-:W-:Y:S01]  /*0150*/  CS2R R8, SRZ ;  /* 0x0000000000087805 */ /* 0x000fe2000001ff00 */
[----:B----4-:R-:W-:-:S04]  /*0160*/  IMAD.WIDE R16, R2, 0x4, R16 ;  /* 0x0000000402107825 */ /* 0x010fc800078e0210 */
[C---:B-----5:R-:W-:Y:S01]  /*0170*/  IMAD.WIDE R18, R0.reuse, 0x4, R18 ;  /* 0x0000000400127825 */ /* 0x060fe200078e0212 */
[----:B------:R4:W5:Y:S01]  /*0180*/  @!P0 LDG.E.64 R6, desc[UR4][R16.64] ;  /* 0x0000000410068981 */ /* 0x000962000c1e1b00 */
[----:B------:R-:W-:Y:S02]  /*0190*/  CS2R R14, SRZ ;  /* 0x00000000000e7805 */ /* 0x000fe4000001ff00 */
[----:B--2---:R-:W-:Y:S01]  /*01a0*/  CS2R R12, SRZ ;  /* 0x00000000000c7805 */ /* 0x004fe2000001ff00 */
[----:B------:R-:W5:Y:S01]  /*01b0*/  @!P0 LDG.E.EL.64 R8, desc[UR4][R18.64] ;  /* 0x0000000412088981 */ /* 0x000f62000c2e1b00 */
[----:B0-----:R-:W-:-:S04]  /*01c0*/  IMAD.WIDE R20, R0, 0x4, R20 ;  /* 0x0000000400147825 */ /* 0x001fc800078e0214 */
[----:B-1----:R-:W-:Y:S01]  /*01d0*/  IMAD.WIDE R10, R0, 0x4, R10 ;  /* 0x00000004000a7825 */ /* 0x002fe200078e020a */
[----:B------:R-:W2:Y:S04]  /*01e0*/  @!P0 LDG.E.EL.64 R12, desc[UR4][R20.64] ;  /* 0x00000004140c8981 */ /* 0x000ea8000c2e1b00 */
[----:B------:R0:W2:Y:S01]  /*01f0*/  @!P0 LDG.E.EL.64 R14, desc[UR4][R10.64] ;  /* 0x000000040a0e8981 */ /* 0x0000a2000c2e1b00 */
[----:B----4-:R-:W-:Y:S01]  /*0200*/  HFMA2.MMA R17, -RZ, RZ, 1.625, 0 ;  /* 0x3e800000ff117435 */ /* 0x010fe200000001ff */
[----:B------:R-:W-:Y:S02]  /*0210*/  IMAD R3, R3, 0x204, R0 ;  /* 0x0000020403037824 */ /* 0x000fe400078e0200 */
[----:B---3--:R-:W-:Y:S01]  /*0220*/  FADD R4, R4, 0.0010000000474974513054 ;  /* 0x3a83126f04047421 */ /* 0x008fe20000000000 */
[----:B------:R-:W-:-:S03]  /*0230*/  FADD R5, R5, 0.0010000000474974513054 ;  /* 0x3a83126f05057421 */ /* 0x000fc60000000000 */
[----:B------:R-:W1:Y:S08]  /*0240*/  MUFU.SQRT R2, R4 ;  /* 0x0000000400027308 */ /* 0x000e700000002000 */
[----:B------:R3:W4:Y:S01]  /*0250*/  MUFU.SQRT R16, R5 ;  /* 0x0000000500107308 */ /* 0x0007220000002000 */
[----:B-----5:R-:W-:Y:S01]  /*0260*/  FADD R7, -R9, R7 ;  /* 0x0000000709077221 */ /* 0x020fe20000000100 */
[----:B------:R-:W-:Y:S01]  /*0270*/  FADD R6, -R8, R6 ;  /* 0x0000000608067221 */ /* 0x000fe20000000100 */
[----:B-1----:R-:W-:-:S02]  /*0280*/  FSETP.GT.AND P1, PT, R2, 8.50705917302346158658e+37, PT ;  /* 0x7e8000000200780b */ /* 0x002fc40003f24000 */
[----:B------:R-:W-:Y:S01]  /*0290*/  FSETP.GEU.AND P3, PT, R2, 1.175494350822287508e-38, PT ;  /* 0x008000000200780b */ /* 0x000fe20003f6e000 */
[----:B---3--:R-:W1:Y:S01]  /*02a0*/  LDC.64 R4, c[0x0][0x238] ;  /* 0x00008e00ff047b82 */ /* 0x008e620000000a00 */
[C---:B0-----:R-:W-:Y:S02]  /*02b0*/  FSEL R11, R17.reuse, 1, P1 ;  /* 0x3f800000110b7808 */ /* 0x041fe40000800000 */
[C---:B----4-:R-:W-:Y:S02]  /*02c0*/  FSETP.GT.AND P2, PT, R16.reuse, 8.50705917302346158658e+37, PT ;  /* 0x7e8000001000780b */ /* 0x050fe40003f44000 */
[----:B------:R-:W-:Y:S02]  /*02d0*/  FSETP.GEU.AND P4, PT, R16, 1.175494350822287508e-38, PT ;  /* 0x008000001000780b */ /* 0x000fe40003f8e000 */
[----:B------:R-:W-:-:S03]  /*02e0*/  FSEL R17, R17, 1, P2 ;  /* 0x3f80000011117808 */ /* 0x000fc60001000000 */
[----:B------:R-:W-:Y:S02]  /*02f0*/  @P1 FMUL R2, R2, 0.25 ;  /* 0x3e80000002021820 */ /* 0x000fe40000400000 */
[----:B------:R-:W-:Y:S02]  /*0300*/  @!P3 FMUL R11, R11, 16777216 ;  /* 0x4b8000000b0bb820 */ /* 0x000fe40000400000 */
[----:B------:R-:W-:Y:S02]  /*0310*/  @!P3 FMUL R2, R2, 16777216 ;  /* 0x4b8000000202b820 */ /* 0x000fe40000400000 */
[----:B------:R-:W-:-:S04]  /*0320*/  @P2 FMUL R16, R16, 0.25 ;  /* 0x3e80000010102820 */ /* 0x000fc80000400000 */
[----:B------:R-:W0:Y:S01]  /*0330*/  MUFU.RCP R2, R2 ;  /* 0x0000000200027308 */ /* 0x000e220000001000 */
[----:B------:R-:W-:Y:S01]  /*0340*/  @!P4 FMUL R17, R17, 16777216 ;  /* 0x4b8000001111c820 */ /* 0x000fe20000400000 */
[----:B------:R-:W-:Y:S01]  /*0350*/  @!P4 FMUL R16, R16, 16777216 ;  /* 0x4b8000001010c820 */ /* 0x000fe20000400000 */
[----:B-1----:R-:W-:-:S05]  /*0360*/  IMAD.WIDE R4, R3, 0x4, R4 ;  /* 0x0000000403047825 */ /* 0x002fca00078e0204 */
[----:B------:R-:W1:Y:S01]  /*0370*/  MUFU.RCP R16, R16 ;  /* 0x0000001000107308 */ /* 0x000e620000001000 */
[----:B0-----:R-:W-:-:S04]  /*0380*/  FMUL R11, R2, R11 ;  /* 0x0000000b020b7220 */ /* 0x001fc80000400000 */
[----:B------:R-:W-:Y:S01]  /*0390*/  FMUL R11, R6, R11 ;  /* 0x0000000b060b7220 */ /* 0x000fe20000400000 */
[----:B-1----:R-:W-:-:S03]  /*03a0*/  FMUL R2, R16, R17 ;  /* 0x0000001110027220 */ /* 0x002fc60000400000 */
[----:B--2---:R-:W-:Y:S01]  /*03b0*/  FFMA R11, R11, R12, R14 ;  /* 0x0000000c0b0b7223 */ /* 0x004fe2000000000e */
[----:B------:R-:W-:-:S04]  /*03c0*/  FMUL R2, R7, R2 ;  /* 0x0000000207027220 */ /* 0x000fc80000400000 */
[----:B------:R-:W-:Y:S01]  /*03d0*/  FSETP.GEU.AND P1, PT, R11, RZ, PT ;  /* 0x000000ff0b00720b */ /* 0x000fe20003f2e000 */
[----:B------:R-:W-:-:S03]  /*03e0*/  FFMA R2, R2, R13, R15 ;  /* 0x0000000d02027223 */ /* 0x000fc6000000000f */
[----:B------:R-:W-:Y:S02]  /*03f0*/  FSEL R6, R11, RZ, P1 ;  /* 0x000000ff0b067208 */ /* 0x000fe40000800000 */
[----:B------:R-:W-:-:S04]  /*0400*/  FSETP.GEU.AND P2, PT, R2, RZ, PT ;  /* 0x000000ff0200720b */ /* 0x000fc80003f4e000 */
[----:B------:R-:W-:Y:S01]  /*0410*/  FSEL R7, R2, RZ, P2 ;  /* 0x000000ff02077208 */ /* 0x000fe20001000000 */
[----:B------:R-:W-:Y:S08]  /*0420*/  @P0 EXIT ;  /* 0x000000000000094d */ /* 0x000ff00003800000 */
[----:B------:R-:W-:Y:S01]  /*0430*/  STG.E.64 desc[UR4][R4.64], R6 ;  /* 0x0000000604007986 */ /* 0x000fe2000c101b04 */
[----:B------:R-:W-:Y:S05]  /*0440*/  EXIT ;  /* 0x000000000000794d */ /* 0x000fea0003800000 */
.L_x_0:
[----:B------:R-:W-:-:S00]  /*0450*/  BRA `(.L_x_0) ;  /* 0xfffffffc00fc7947 */ /* 0x000fc0000383ffff */
[----:B------:R-:W-:-:S00]  /*0460*/  NOP ;  /* 0x0000000000007918 */ /* 0x000fc00000000000 */
        /* <DEDUP_REMOVED lines=9> */
.L_x_1:


//--------------------- .nv.global.init           --------------------------
	.section	.nv.global.init,"aw",@progbits
.nv.global.init:
	.type		_$_str,@object
	.size		_$_str,(_$_str_$_2 - _$_str)
_$_str:
        /*0000*/ 	.byte	0x5f, 0x5f, 0x43, 0x55, 0x44, 0x41, 0x5f, 0x46, 0x54, 0x5a, 0x00
	.type		_$_str_$_2,@object
	.size		_$_str_$_2,(.L_1 - _$_str_$_2)
_$_str_$_2:
        /*000b*/ 	.byte	0x5f, 0x5f, 0x43, 0x55, 0x44, 0x41, 0x5f, 0x50, 0x52, 0x45, 0x43, 0x5f, 0x53, 0x51, 0x52, 0x54
        /*001b*/ 	.byte	0x00
.L_1:


//--------------------- .nv.constant0.triton_poi_fused__native_batch_norm_legit_no_training_relu_7 --------------------------
	.section	.nv.constant0.triton_poi_fused__native_batch_norm_legit_no_training_relu_7,"a",@progbits
	.sectionflags	@""
	.align	4
.nv.constant0.triton_poi_fused__native_batch_norm_legit_no_training_relu_7:
	.zero		580
